//
// Generated by NVIDIA NVVM Compiler
//
// Compiler Build ID: CL-36424714
// Cuda compilation tools, release 13.0, V13.0.88
// Based on NVVM 20.0.0
//

.version 9.0
.target sm_100
.address_size 64

	// .globl	_Z29mediaDesviacionUnrollCompleteP8patientsS0_

.visible .entry _Z29mediaDesviacionUnrollCompleteP8patientsS0_(
	.param .u64 .ptr .align 1 _Z29mediaDesviacionUnrollCompleteP8patientsS0__param_0,
	.param .u64 .ptr .align 1 _Z29mediaDesviacionUnrollCompleteP8patientsS0__param_1
)
{
	.reg .pred 	%p<15>;
	.reg .b32 	%r<37>;
	.reg .b64 	%rd<17>;
	.reg .b64 	%fd<125>;

	ld.param.u64 	%rd6, [_Z29mediaDesviacionUnrollCompleteP8patientsS0__param_0];
	ld.param.u64 	%rd5, [_Z29mediaDesviacionUnrollCompleteP8patientsS0__param_1];
	cvta.to.global.u64 	%rd7, %rd6;
	mov.u32 	%r4, %tid.x;
	mov.u32 	%r2, %ntid.x;
	mov.u32 	%r3, %ctaid.x;
	mul.lo.s32 	%r5, %r2, %r3;
	mul.wide.u32 	%rd8, %r5, 4;
	add.s64 	%rd9, %rd7, %rd8;
	add.s64 	%rd1, %rd9, 4096;
	add.s64 	%rd2, %rd9, %rd8;
	mul.wide.u32 	%rd10, %r4, 8;
	add.s64 	%rd11, %rd2, %rd10;
	setp.ne.s32 	%p1, %r2, 1024;
	setp.gt.u32 	%p2, %r4, 511;
	mul.wide.u32 	%rd12, %r4, 4;
	add.s64 	%rd3, %rd1, %rd12;
	add.s64 	%rd4, %rd11, 8192;
	or.pred  	%p3, %p1, %p2;
	@%p3 bra 	$L__BB0_2;
	ld.global.u32 	%r6, [%rd3+2048];
	ld.global.u32 	%r7, [%rd3];
	add.s32 	%r8, %r7, %r6;
	st.global.u32 	[%rd3], %r8;
	ld.global.f64 	%fd1, [%rd4+4096];
	ld.global.f64 	%fd2, [%rd4];
	add.f64 	%fd3, %fd1, %fd2;
	st.global.f64 	[%rd4], %fd3;
	ld.global.f64 	%fd4, [%rd4+12288];
	ld.global.f64 	%fd5, [%rd4+8192];
	add.f64 	%fd6, %fd4, %fd5;
	st.global.f64 	[%rd4+8192], %fd6;
	ld.global.f64 	%fd7, [%rd4+20480];
	ld.global.f64 	%fd8, [%rd4+16384];
	add.f64 	%fd9, %fd7, %fd8;
	st.global.f64 	[%rd4+16384], %fd9;
	ld.global.f64 	%fd10, [%rd4+28672];
	ld.global.f64 	%fd11, [%rd4+24576];
	add.f64 	%fd12, %fd10, %fd11;
	st.global.f64 	[%rd4+24576], %fd12;
$L__BB0_2:
	bar.sync 	0;
	setp.ne.s32 	%p4, %r2, 512;
	setp.gt.u32 	%p5, %r4, 255;
	or.pred  	%p6, %p4, %p5;
	@%p6 bra 	$L__BB0_4;
	ld.global.u32 	%r9, [%rd3+1024];
	ld.global.u32 	%r10, [%rd3];
	add.s32 	%r11, %r10, %r9;
	st.global.u32 	[%rd3], %r11;
	ld.global.f64 	%fd13, [%rd4+2048];
	ld.global.f64 	%fd14, [%rd4];
	add.f64 	%fd15, %fd13, %fd14;
	st.global.f64 	[%rd4], %fd15;
	ld.global.f64 	%fd16, [%rd4+10240];
	ld.global.f64 	%fd17, [%rd4+8192];
	add.f64 	%fd18, %fd16, %fd17;
	st.global.f64 	[%rd4+8192], %fd18;
	ld.global.f64 	%fd19, [%rd4+18432];
	ld.global.f64 	%fd20, [%rd4+16384];
	add.f64 	%fd21, %fd19, %fd20;
	st.global.f64 	[%rd4+16384], %fd21;
	ld.global.f64 	%fd22, [%rd4+26624];
	ld.global.f64 	%fd23, [%rd4+24576];
	add.f64 	%fd24, %fd22, %fd23;
	st.global.f64 	[%rd4+24576], %fd24;
$L__BB0_4:
	bar.sync 	0;
	setp.ne.s32 	%p7, %r2, 256;
	setp.gt.u32 	%p8, %r4, 127;
	or.pred  	%p9, %p7, %p8;
	@%p9 bra 	$L__BB0_6;
	ld.global.u32 	%r12, [%rd3+512];
	ld.global.u32 	%r13, [%rd3];
	add.s32 	%r14, %r13, %r12;
	st.global.u32 	[%rd3], %r14;
	ld.global.f64 	%fd25, [%rd4+1024];
	ld.global.f64 	%fd26, [%rd4];
	add.f64 	%fd27, %fd25, %fd26;
	st.global.f64 	[%rd4], %fd27;
	ld.global.f64 	%fd28, [%rd4+9216];
	ld.global.f64 	%fd29, [%rd4+8192];
	add.f64 	%fd30, %fd28, %fd29;
	st.global.f64 	[%rd4+8192], %fd30;
	ld.global.f64 	%fd31, [%rd4+17408];
	ld.global.f64 	%fd32, [%rd4+16384];
	add.f64 	%fd33, %fd31, %fd32;
	st.global.f64 	[%rd4+16384], %fd33;
	ld.global.f64 	%fd34, [%rd4+25600];
	ld.global.f64 	%fd35, [%rd4+24576];
	add.f64 	%fd36, %fd34, %fd35;
	st.global.f64 	[%rd4+24576], %fd36;
$L__BB0_6:
	bar.sync 	0;
	setp.ne.s32 	%p10, %r2, 128;
	setp.gt.u32 	%p11, %r4, 63;
	or.pred  	%p12, %p10, %p11;
	@%p12 bra 	$L__BB0_8;
	ld.global.u32 	%r15, [%rd3+256];
	ld.global.u32 	%r16, [%rd3];
	add.s32 	%r17, %r16, %r15;
	st.global.u32 	[%rd3], %r17;
	ld.global.f64 	%fd37, [%rd4+512];
	ld.global.f64 	%fd38, [%rd4];
	add.f64 	%fd39, %fd37, %fd38;
	st.global.f64 	[%rd4], %fd39;
	ld.global.f64 	%fd40, [%rd4+8704];
	ld.global.f64 	%fd41, [%rd4+8192];
	add.f64 	%fd42, %fd40, %fd41;
	st.global.f64 	[%rd4+8192], %fd42;
	ld.global.f64 	%fd43, [%rd4+16896];
	ld.global.f64 	%fd44, [%rd4+16384];
	add.f64 	%fd45, %fd43, %fd44;
	st.global.f64 	[%rd4+16384], %fd45;
	ld.global.f64 	%fd46, [%rd4+25088];
	ld.global.f64 	%fd47, [%rd4+24576];
	add.f64 	%fd48, %fd46, %fd47;
	st.global.f64 	[%rd4+24576], %fd48;
$L__BB0_8:
	bar.sync 	0;
	setp.gt.u32 	%p13, %r4, 31;
	@%p13 bra 	$L__BB0_11;
	ld.volatile.global.u32 	%r18, [%rd3+128];
	ld.volatile.global.u32 	%r19, [%rd3];
	add.s32 	%r20, %r19, %r18;
	st.volatile.global.u32 	[%rd3], %r20;
	ld.volatile.global.u32 	%r21, [%rd3+64];
	ld.volatile.global.u32 	%r22, [%rd3];
	add.s32 	%r23, %r22, %r21;
	st.volatile.global.u32 	[%rd3], %r23;
	ld.volatile.global.u32 	%r24, [%rd3+32];
	ld.volatile.global.u32 	%r25, [%rd3];
	add.s32 	%r26, %r25, %r24;
	st.volatile.global.u32 	[%rd3], %r26;
	ld.volatile.global.u32 	%r27, [%rd3+16];
	ld.volatile.global.u32 	%r28, [%rd3];
	add.s32 	%r29, %r28, %r27;
	st.volatile.global.u32 	[%rd3], %r29;
	ld.volatile.global.u32 	%r30, [%rd3+8];
	ld.volatile.global.u32 	%r31, [%rd3];
	add.s32 	%r32, %r31, %r30;
	st.volatile.global.u32 	[%rd3], %r32;
	ld.volatile.global.u32 	%r33, [%rd3+4];
	ld.volatile.global.u32 	%r34, [%rd3];
	add.s32 	%r35, %r34, %r33;
	st.volatile.global.u32 	[%rd3], %r35;
	ld.volatile.global.f64 	%fd49, [%rd4+256];
	ld.volatile.global.f64 	%fd50, [%rd4];
	add.f64 	%fd51, %fd49, %fd50;
	st.volatile.global.f64 	[%rd4], %fd51;
	ld.volatile.global.f64 	%fd52, [%rd4+128];
	ld.volatile.global.f64 	%fd53, [%rd4];
	add.f64 	%fd54, %fd52, %fd53;
	st.volatile.global.f64 	[%rd4], %fd54;
	ld.volatile.global.f64 	%fd55, [%rd4+64];
	ld.volatile.global.f64 	%fd56, [%rd4];
	add.f64 	%fd57, %fd55, %fd56;
	st.volatile.global.f64 	[%rd4], %fd57;
	ld.volatile.global.f64 	%fd58, [%rd4+32];
	ld.volatile.global.f64 	%fd59, [%rd4];
	add.f64 	%fd60, %fd58, %fd59;
	st.volatile.global.f64 	[%rd4], %fd60;
	ld.volatile.global.f64 	%fd61, [%rd4+16];
	ld.volatile.global.f64 	%fd62, [%rd4];
	add.f64 	%fd63, %fd61, %fd62;
	st.volatile.global.f64 	[%rd4], %fd63;
	ld.volatile.global.f64 	%fd64, [%rd4+8];
	ld.volatile.global.f64 	%fd65, [%rd4];
	add.f64 	%fd66, %fd64, %fd65;
	st.volatile.global.f64 	[%rd4], %fd66;
	ld.volatile.global.f64 	%fd67, [%rd4+8448];
	ld.volatile.global.f64 	%fd68, [%rd4+8192];
	add.f64 	%fd69, %fd67, %fd68;
	st.volatile.global.f64 	[%rd4+8192], %fd69;
	ld.volatile.global.f64 	%fd70, [%rd4+8320];
	ld.volatile.global.f64 	%fd71, [%rd4+8192];
	add.f64 	%fd72, %fd70, %fd71;
	st.volatile.global.f64 	[%rd4+8192], %fd72;
	ld.volatile.global.f64 	%fd73, [%rd4+8256];
	ld.volatile.global.f64 	%fd74, [%rd4+8192];
	add.f64 	%fd75, %fd73, %fd74;
	st.volatile.global.f64 	[%rd4+8192], %fd75;
	ld.volatile.global.f64 	%fd76, [%rd4+8224];
	ld.volatile.global.f64 	%fd77, [%rd4+8192];
	add.f64 	%fd78, %fd76, %fd77;
	st.volatile.global.f64 	[%rd4+8192], %fd78;
	ld.volatile.global.f64 	%fd79, [%rd4+8208];
	ld.volatile.global.f64 	%fd80, [%rd4+8192];
	add.f64 	%fd81, %fd79, %fd80;
	st.volatile.global.f64 	[%rd4+8192], %fd81;
	ld.volatile.global.f64 	%fd82, [%rd4+8200];
	ld.volatile.global.f64 	%fd83, [%rd4+8192];
	add.f64 	%fd84, %fd82, %fd83;
	st.volatile.global.f64 	[%rd4+8192], %fd84;
	ld.volatile.global.f64 	%fd85, [%rd4+16640];
	ld.volatile.global.f64 	%fd86, [%rd4+16384];
	add.f64 	%fd87, %fd85, %fd86;
	st.volatile.global.f64 	[%rd4+16384], %fd87;
	ld.volatile.global.f64 	%fd88, [%rd4+16512];
	ld.volatile.global.f64 	%fd89, [%rd4+16384];
	add.f64 	%fd90, %fd88, %fd89;
	st.volatile.global.f64 	[%rd4+16384], %fd90;
	ld.volatile.global.f64 	%fd91, [%rd4+16448];
	ld.volatile.global.f64 	%fd92, [%rd4+16384];
	add.f64 	%fd93, %fd91, %fd92;
	st.volatile.global.f64 	[%rd4+16384], %fd93;
	ld.volatile.global.f64 	%fd94, [%rd4+16416];
	ld.volatile.global.f64 	%fd95, [%rd4+16384];
	add.f64 	%fd96, %fd94, %fd95;
	st.volatile.global.f64 	[%rd4+16384], %fd96;
	ld.volatile.global.f64 	%fd97, [%rd4+16400];
	ld.volatile.global.f64 	%fd98, [%rd4+16384];
	add.f64 	%fd99, %fd97, %fd98;
	st.volatile.global.f64 	[%rd4+16384], %fd99;
	ld.volatile.global.f64 	%fd100, [%rd4+16392];
	ld.volatile.global.f64 	%fd101, [%rd4+16384];
	add.f64 	%fd102, %fd100, %fd101;
	st.volatile.global.f64 	[%rd4+16384], %fd102;
	ld.volatile.global.f64 	%fd103, [%rd4+24832];
	ld.volatile.global.f64 	%fd104, [%rd4+24576];
	add.f64 	%fd105, %fd103, %fd104;
	st.volatile.global.f64 	[%rd4+24576], %fd105;
	ld.volatile.global.f64 	%fd106, [%rd4+24704];
	ld.volatile.global.f64 	%fd107, [%rd4+24576];
	add.f64 	%fd108, %fd106, %fd107;
	st.volatile.global.f64 	[%rd4+24576], %fd108;
	ld.volatile.global.f64 	%fd109, [%rd4+24640];
	ld.volatile.global.f64 	%fd110, [%rd4+24576];
	add.f64 	%fd111, %fd109, %fd110;
	st.volatile.global.f64 	[%rd4+24576], %fd111;
	ld.volatile.global.f64 	%fd112, [%rd4+24608];
	ld.volatile.global.f64 	%fd113, [%rd4+24576];
	add.f64 	%fd114, %fd112, %fd113;
	st.volatile.global.f64 	[%rd4+24576], %fd114;
	ld.volatile.global.f64 	%fd115, [%rd4+24592];
	ld.volatile.global.f64 	%fd116, [%rd4+24576];
	add.f64 	%fd117, %fd115, %fd116;
	st.volatile.global.f64 	[%rd4+24576], %fd117;
	ld.volatile.global.f64 	%fd118, [%rd4+24584];
	ld.volatile.global.f64 	%fd119, [%rd4+24576];
	add.f64 	%fd120, %fd118, %fd119;
	st.volatile.global.f64 	[%rd4+24576], %fd120;
	setp.ne.s32 	%p14, %r4, 0;
	@%p14 bra 	$L__BB0_11;
	ld.global.u32 	%r36, [%rd1];
	cvta.to.global.u64 	%rd13, %rd5;
	mul.wide.u32 	%rd14, %r3, 4;
	add.s64 	%rd15, %rd13, %rd14;
	st.global.u32 	[%rd15+4096], %r36;
	ld.global.f64 	%fd121, [%rd2+8192];
	add.s64 	%rd16, %rd15, %rd14;
	st.global.f64 	[%rd16+8192], %fd121;
	ld.global.f64 	%fd122, [%rd2+16384];
	st.global.f64 	[%rd16+16384], %fd122;
	ld.global.f64 	%fd123, [%rd2+24576];
	st.global.f64 	[%rd16+24576], %fd123;
	ld.global.f64 	%fd124, [%rd2+32768];
	st.global.f64 	[%rd16+32768], %fd124;
$L__BB0_11:
	ret;

}


// ===== COMPILED SASS (sm_100) =====

	.target	sm_100

	.elftype	@"ET_EXEC"


//--------------------- .note.nv.tkinfo           --------------------------
	.section	.note.nv.tkinfo,"",@"SHT_NOTE"
	.sectionflags	@"SHF_NOTE_NV_TKINFO"
	.tkinfo
        /*0018*/ 	.word	0x00000002
        /*0030*/ 	.string	""
        /*0030*/ 	.string	"ptxas"
        /*0030*/ 	.string	"Cuda compilation tools, release 13.0, V13.0.88"
        /*0030*/ 	.string	"Build cuda_13.0.r13.0/compiler.36424714_0"
        /*0030*/ 	.string	"-arch sm_100 -m 64 "



//--------------------- .note.nv.cuinfo           --------------------------
	.section	.note.nv.cuinfo,"",@"SHT_NOTE"
	.sectionflags	@"SHF_NOTE_NV_CUINFO"
        /*0018*/ 	.short	0x0002
        /*001a*/ 	.short	0x0064
        /*001c*/ 	.short	0x0082
	.zero		2


//--------------------- .nv.info                  --------------------------
	.section	.nv.info,"",@"SHT_CUDA_INFO"
	.align	4


	//----- nvinfo : EIATTR_REGCOUNT
	.align		4
        /*0000*/ 	.byte	0x04, 0x2f
        /*0002*/ 	.short	(.L_1 - .L_0)
	.align		4
.L_0:
        /*0004*/ 	.word	index@(_Z29mediaDesviacionUnrollCompleteP8patientsS0_)
        /*0008*/ 	.word	0x00000020


	//----- nvinfo : EIATTR_FRAME_SIZE
	.align		4
.L_1:
        /*000c*/ 	.byte	0x04, 0x11
        /*000e*/ 	.short	(.L_3 - .L_2)
	.align		4
.L_2:
        /*0010*/ 	.word	index@(_Z29mediaDesviacionUnrollCompleteP8patientsS0_)
        /*0014*/ 	.word	0x00000000


	//----- nvinfo : EIATTR_MIN_STACK_SIZE
	.align		4
.L_3:
        /*0018*/ 	.byte	0x04, 0x12
        /*001a*/ 	.short	(.L_5 - .L_4)
	.align		4
.L_4:
        /*001c*/ 	.word	index@(_Z29mediaDesviacionUnrollCompleteP8patientsS0_)
        /*0020*/ 	.word	0x00000000
.L_5:


//--------------------- .nv.compat                --------------------------
	.section	.nv.compat,"",@"SHT_CUDA_COMPAT_INFO"
	.align	4
        /*0000*/ 	.byte	0x02, 0x09, 0x00, 0x00, 0x02, 0x02, 0x01, 0x00, 0x02, 0x05, 0x05, 0x00, 0x03, 0x07, 0x01, 0x01
        /*0010*/ 	.byte	0x02, 0x03, 0x00, 0x00, 0x02, 0x06, 0x01, 0x00, 0x04, 0x0b, 0x08, 0x00, 0x01, 0x00, 0x00, 0x00
        /*0020*/ 	.byte	0x00, 0x00, 0x00, 0x00


//--------------------- .nv.info._Z29mediaDesviacionUnrollCompleteP8patientsS0_ --------------------------
	.section	.nv.info._Z29mediaDesviacionUnrollCompleteP8patientsS0_,"",@"SHT_CUDA_INFO"
	.sectionflags	@""
	.align	4


	//----- nvinfo : EIATTR_CUDA_API_VERSION
	.align		4
        /*0000*/ 	.byte	0x04, 0x37
        /*0002*/ 	.short	(.L_7 - .L_6)
.L_6:
        /*0004*/ 	.word	0x00000082


	//----- nvinfo : EIATTR_KPARAM_INFO
	.align		4
.L_7:
        /*0008*/ 	.byte	0x04, 0x17
        /*000a*/ 	.short	(.L_9 - .L_8)
.L_8:
        /*000c*/ 	.word	0x00000000
        /*0010*/ 	.short	0x0001
        /*0012*/ 	.short	0x0008
        /*0014*/ 	.byte	0x00, 0xf5, 0x21, 0x00


	//----- nvinfo : EIATTR_KPARAM_INFO
	.align		4
.L_9:
        /*0018*/ 	.byte	0x04, 0x17
        /*001a*/ 	.short	(.L_11 - .L_10)
.L_10:
        /*001c*/ 	.word	0x00000000
        /*0020*/ 	.short	0x0000
        /*0022*/ 	.short	0x0000
        /*0024*/ 	.byte	0x00, 0xf5, 0x21, 0x00


	//----- nvinfo : EIATTR_SPARSE_MMA_MASK
	.align		4
.L_11:
        /*0028*/ 	.byte	0x03, 0x50
        /*002a*/ 	.short	0x0000


	//----- nvinfo : EIATTR_MAXREG_COUNT
	.align		4
        /*002c*/ 	.byte	0x03, 0x1b
        /*002e*/ 	.short	0x00ff


	//----- nvinfo : EIATTR_NUM_BARRIERS
	.align		4
        /*0030*/ 	.byte	0x02, 0x4c
        /*0032*/ 	.byte	0x01
	.zero		1


	//----- nvinfo : EIATTR_MERCURY_ISA_VERSION
	.align		4
        /*0034*/ 	.byte	0x03, 0x5f
        /*0036*/ 	.short	0x0101


	//----- nvinfo : EIATTR_VRC_CTA_INIT_COUNT
	.align		4
        /*0038*/ 	.byte	0x02, 0x4a
	.zero		1
	.zero		1


	//----- nvinfo : EIATTR_EXIT_INSTR_OFFSETS
	.align		4
        /*003c*/ 	.byte	0x04, 0x1c
        /*003e*/ 	.short	(.L_13 - .L_12)


	//   ....[0]....
.L_12:
        /*0040*/ 	.word	0x00000730


	//   ....[1]....
        /*0044*/ 	.word	0x00000ed0


	//   ....[2]....
        /*0048*/ 	.word	0x00000fb0


	//----- nvinfo : EIATTR_CRS_STACK_SIZE
	.align		4
.L_13:
        /*004c*/ 	.byte	0x04, 0x1e
        /*004e*/ 	.short	(.L_15 - .L_14)
.L_14:
        /*0050*/ 	.word	0x00000000


	//----- nvinfo : EIATTR_CBANK_PARAM_SIZE
	.align		4
.L_15:
        /*0054*/ 	.byte	0x03, 0x19
        /*0056*/ 	.short	0x0010


	//----- nvinfo : EIATTR_PARAM_CBANK
	.align		4
        /*0058*/ 	.byte	0x04, 0x0a
        /*005a*/ 	.short	(.L_17 - .L_16)
	.align		4
.L_16:
        /*005c*/ 	.word	index@(.nv.constant0._Z29mediaDesviacionUnrollCompleteP8patientsS0_)
        /*0060*/ 	.short	0x0380
        /*0062*/ 	.short	0x0010


	//----- nvinfo : EIATTR_SW_WAR
	.align		4
.L_17:
        /*0064*/ 	.byte	0x04, 0x36
        /*0066*/ 	.short	(.L_19 - .L_18)
.L_18:
        /*0068*/ 	.word	0x00000008
.L_19:


//--------------------- .nv.callgraph             --------------------------
	.section	.nv.callgraph,"",@"SHT_CUDA_CALLGRAPH"
	.align	4
	.sectionentsize	8
	.align		4
        /*0000*/ 	.word	0x00000000
	.align		4
        /*0004*/ 	.word	0xffffffff
	.align		4
        /*0008*/ 	.word	0x00000000
	.align		4
        /*000c*/ 	.word	0xfffffffe
	.align		4
        /*0010*/ 	.word	0x00000000
	.align		4
        /*0014*/ 	.word	0xfffffffd
	.align		4
        /*0018*/ 	.word	0x00000000
	.align		4
        /*001c*/ 	.word	0xfffffffc


//--------------------- .text._Z29mediaDesviacionUnrollCompleteP8patientsS0_ --------------------------
	.section	.text._Z29mediaDesviacionUnrollCompleteP8patientsS0_,"ax",@progbits
	.align	128
        .global         _Z29mediaDesviacionUnrollCompleteP8patientsS0_
        .type           _Z29mediaDesviacionUnrollCompleteP8patientsS0_,@function
        .size           _Z29mediaDesviacionUnrollCompleteP8patientsS0_,(.L_x_7 - _Z29mediaDesviacionUnrollCompleteP8patientsS0_)
        .other          _Z29mediaDesviacionUnrollCompleteP8patientsS0_,@"STO_CUDA_ENTRY STV_DEFAULT"
_Z29mediaDesviacionUnrollCompleteP8patientsS0_:
.text._Z29mediaDesviacionUnrollCompleteP8patientsS0_:
[----:B------:R-:W-:Y:S01]  /*0000*/  LDC R1, c[0x0][0x37c] ;  /* 0x0000df00ff017b82 */ /* 0x000fe20000000800 */
[----:B------:R-:W0:Y:S07]  /*0010*/  S2R R0, SR_CTAID.X ;  /* 0x0000000000007919 */ /* 0x000e2e0000002500 */
[----:B------:R-:W0:Y:S01]  /*0020*/  LDC R27, c[0x0][0x360] ;  /* 0x0000d800ff1b7b82 */ /* 0x000e220000000800 */
[----:B------:R-:W1:Y:S01]  /*0030*/  LDCU.64 UR4, c[0x0][0x358] ;  /* 0x00006b00ff0477ac */ /* 0x000e620008000a00 */
[----:B------:R-:W2:Y:S06]  /*0040*/  S2R R21, SR_TID.X ;  /* 0x0000000000157919 */ /* 0x000eac0000002100 */
[----:B------:R-:W3:Y:S01]  /*0050*/  LDC.64 R2, c[0x0][0x380] ;  /* 0x0000e000ff027b82 */ /* 0x000ee20000000a00 */
[----:B0-----:R-:W-:-:S04]  /*0060*/  IMAD R7, R27, R0, RZ ;  /* 0x000000001b077224 */ /* 0x001fc800078e02ff */
[----:B---3--:R-:W-:Y:S01]  /*0070*/  IMAD.WIDE.U32 R2, R7, 0x4, R2 ;  /* 0x0000000407027825 */ /* 0x008fe200078e0002 */
[----:B--2---:R-:W-:Y:S02]  /*0080*/  ISETP.GT.U32.AND P0, PT, R21, 0x1ff, PT ;  /* 0x000001ff1500780c */ /* 0x004fe40003f04070 */
[----:B------:R-:W-:Y:S02]  /*0090*/  IADD3 R4, P1, PT, R2, 0x1000, RZ ;  /* 0x0000100002047810 */ /* 0x000fe40007f3e0ff */
[----:B------:R-:W-:-:S03]  /*00a0*/  ISETP.NE.OR P0, PT, R27, 0x400, P0 ;  /* 0x000004001b00780c */ /* 0x000fc60000705670 */
[----:B------:R-:W-:Y:S02]  /*00b0*/  IMAD.X R5, RZ, RZ, R3, P1 ;  /* 0x000000ffff057224 */ /* 0x000fe400008e0603 */
[----:B------:R-:W-:-:S08]  /*00c0*/  IMAD.WIDE.U32 R4, R21, 0x4, R4 ;  /* 0x0000000415047825 */ /* 0x000fd000078e0004 */
[----:B-1----:R-:W2:Y:S04]  /*00d0*/  @!P0 LDG.E R8, desc[UR4][R4.64+0x800] ;  /* 0x0008000404088981 */ /* 0x002ea8000c1e1900 */
[----:B------:R-:W2:Y:S01]  /*00e0*/  @!P0 LDG.E R9, desc[UR4][R4.64] ;  /* 0x0000000404098981 */ /* 0x000ea2000c1e1900 */
[----:B------:R-:W-:-:S04]  /*00f0*/  IMAD.WIDE.U32 R6, R7, 0x4, R2 ;  /* 0x0000000407067825 */ /* 0x000fc800078e0002 */
[----:B--2---:R-:W-:Y:S02]  /*0100*/  @!P0 IMAD.IADD R29, R8, 0x1, R9 ;  /* 0x00000001081d8824 */ /* 0x004fe400078e0209 */
[----:B------:R-:W-:-:S03]  /*0110*/  IMAD.WIDE.U32 R8, R21, 0x8, R6 ;  /* 0x0000000815087825 */ /* 0x000fc600078e0006 */
[----:B------:R0:W-:Y:S04]  /*0120*/  @!P0 STG.E desc[UR4][R4.64], R29 ;  /* 0x0000001d04008986 */ /* 0x0001e8000c101904 */
[----:B------:R-:W2:Y:S04]  /*0130*/  @!P0 LDG.E.64 R10, desc[UR4][R8.64+0x3000] ;  /* 0x00300004080a8981 */ /* 0x000ea8000c1e1b00 */
[----:B------:R-:W2:Y:S04]  /*0140*/  @!P0 LDG.E.64 R12, desc[UR4][R8.64+0x2000] ;  /* 0x00200004080c8981 */ /* 0x000ea8000c1e1b00 */
[----:B------:R-:W3:Y:S04]  /*0150*/  @!P0 LDG.E.64 R22, desc[UR4][R8.64+0x5000] ;  /* 0x0050000408168981 */ /* 0x000ee8000c1e1b00 */
[----:B------:R-:W3:Y:S04]  /*0160*/  @!P0 LDG.E.64 R24, desc[UR4][R8.64+0x4000] ;  /* 0x0040000408188981 */ /* 0x000ee8000c1e1b00 */
[----:B------:R-:W4:Y:S04]  /*0170*/  @!P0 LDG.E.64 R16, desc[UR4][R8.64+0x7000] ;  /* 0x0070000408108981 */ /* 0x000f28000c1e1b00 */
[----:B------:R-:W4:Y:S04]  /*0180*/  @!P0 LDG.E.64 R18, desc[UR4][R8.64+0x6000] ;  /* 0x0060000408128981 */ /* 0x000f28000c1e1b00 */
[----:B------:R-:W5:Y:S01]  /*0190*/  @!P0 LDG.E.64 R14, desc[UR4][R8.64+0x8000] ;  /* 0x00800004080e8981 */ /* 0x000f62000c1e1b00 */
[----:B--2---:R-:W-:-:S03]  /*01a0*/  @!P0 DADD R10, R10, R12 ;  /* 0x000000000a0a8229 */ /* 0x004fc6000000000c */
[----:B------:R-:W5:Y:S01]  /*01b0*/  @!P0 LDG.E.64 R12, desc[UR4][R8.64+0x9000] ;  /* 0x00900004080c8981 */ /* 0x000f62000c1e1b00 */
[----:B------:R-:W-:-:S04]  /*01c0*/  ISETP.GT.U32.AND P2, PT, R21, 0xff, PT ;  /* 0x000000ff1500780c */ /* 0x000fc80003f44070 */
[----:B------:R-:W-:Y:S01]  /*01d0*/  ISETP.NE.OR P2, PT, R27, 0x200, P2 ;  /* 0x000002001b00780c */ /* 0x000fe20001745670 */
[----:B---3--:R-:W-:Y:S01]  /*01e0*/  @!P0 DADD R22, R22, R24 ;  /* 0x0000000016168229 */ /* 0x008fe20000000018 */
[C---:B------:R-:W-:Y:S01]  /*01f0*/  ISETP.GT.U32.AND P3, PT, R21.reuse, 0x7f, PT ;  /* 0x0000007f1500780c */ /* 0x040fe20003f64070 */
[----:B----4-:R-:W-:Y:S01]  /*0200*/  @!P0 DADD R16, R16, R18 ;  /* 0x0000000010108229 */ /* 0x010fe20000000012 */
[----:B------:R-:W-:Y:S01]  /*0210*/  ISETP.GT.U32.AND P1, PT, R21, 0x3f, PT ;  /* 0x0000003f1500780c */ /* 0x000fe20003f24070 */
[----:B------:R0:W-:Y:S01]  /*0220*/  @!P0 STG.E.64 desc[UR4][R8.64+0x2000], R10 ;  /* 0x0020000a08008986 */ /* 0x0001e2000c101b04 */
[----:B------:R-:W-:Y:S03]  /*0230*/  BSSY.RECONVERGENT B0, `(.L_x_0) ;  /* 0x000001e000007945 */ /* 0x000fe60003800200 */
[----:B------:R0:W-:Y:S04]  /*0240*/  @!P0 STG.E.64 desc[UR4][R8.64+0x4000], R22 ;  /* 0x0040001608008986 */ /* 0x0001e8000c101b04 */
[----:B------:R0:W-:Y:S01]  /*0250*/  @!P0 STG.E.64 desc[UR4][R8.64+0x6000], R16 ;  /* 0x0060001008008986 */ /* 0x0001e2000c101b04 */
[----:B------:R-:W-:-:S02]  /*0260*/  ISETP.NE.OR P3, PT, R27, 0x100, P3 ;  /* 0x000001001b00780c */ /* 0x000fc40001f65670 */
[----:B------:R-:W-:Y:S02]  /*0270*/  ISETP.NE.OR P1, PT, R27, 0x80, P1 ;  /* 0x000000801b00780c */ /* 0x000fe40000f25670 */
[----:B------:R-:W-:Y:S01]  /*0280*/  ISETP.GT.U32.AND P4, PT, R21, 0x1f, PT ;  /* 0x0000001f1500780c */ /* 0x000fe20003f84070 */
[----:B-----5:R-:W-:-:S07]  /*0290*/  @!P0 DADD R12, R12, R14 ;  /* 0x000000000c0c8229 */ /* 0x020fce000000000e */
[----:B------:R0:W-:Y:S01]  /*02a0*/  @!P0 STG.E.64 desc[UR4][R8.64+0x8000], R12 ;  /* 0x0080000c08008986 */ /* 0x0001e2000c101b04 */
[----:B------:R-:W-:Y:S06]  /*02b0*/  BAR.SYNC.DEFER_BLOCKING 0x0 ;  /* 0x0000000000007b1d */ /* 0x000fec0000010000 */
[----:B------:R-:W-:Y:S05]  /*02c0*/  @P2 BRA `(.L_x_1) ;  /* 0x0000000000502947 */ /* 0x000fea0003800000 */
[----:B0-----:R-:W2:Y:S04]  /*02d0*/  LDG.E R10, desc[UR4][R4.64+0x400] ;  /* 0x00040004040a7981 */ /* 0x001ea8000c1e1900 */
[----:B------:R-:W2:Y:S02]  /*02e0*/  LDG.E R11, desc[UR4][R4.64] ;  /* 0x00000004040b7981 */ /* 0x000ea4000c1e1900 */
[----:B--2---:R-:W-:-:S05]  /*02f0*/  IADD3 R29, PT, PT, R10, R11, RZ ;  /* 0x0000000b0a1d7210 */ /* 0x004fca0007ffe0ff */
[----:B------:R1:W-:Y:S04]  /*0300*/  STG.E desc[UR4][R4.64], R29 ;  /* 0x0000001d04007986 */ /* 0x0003e8000c101904 */
[----:B------:R-:W2:Y:S04]  /*0310*/  LDG.E.64 R24, desc[UR4][R8.64+0x2800] ;  /* 0x0028000408187981 */ /* 0x000ea8000c1e1b00 */
[----:B------:R-:W2:Y:S04]  /*0320*/  LDG.E.64 R26, desc[UR4][R8.64+0x2000] ;  /* 0x00200004081a7981 */ /* 0x000ea8000c1e1b00 */
[----:B------:R-:W3:Y:S04]  /*0330*/  LDG.E.64 R10, desc[UR4][R8.64+0x4800] ;  /* 0x00480004080a7981 */ /* 0x000ee8000c1e1b00 */
[----:B------:R-:W3:Y:S04]  /*0340*/  LDG.E.64 R12, desc[UR4][R8.64+0x4000] ;  /* 0x00400004080c7981 */ /* 0x000ee8000c1e1b00 */
[----:B------:R-:W4:Y:S04]  /*0350*/  LDG.E.64 R14, desc[UR4][R8.64+0x6800] ;  /* 0x00680004080e7981 */ /* 0x000f28000c1e1b00 */
[----:B------:R-:W4:Y:S04]  /*0360*/  LDG.E.64 R16, desc[UR4][R8.64+0x6000] ;  /* 0x0060000408107981 */ /* 0x000f28000c1e1b00 */
[----:B------:R-:W5:Y:S04]  /*0370*/  LDG.E.64 R18, desc[UR4][R8.64+0x8800] ;  /* 0x0088000408127981 */ /* 0x000f68000c1e1b00 */
[----:B------:R-:W5:Y:S01]  /*0380*/  LDG.E.64 R22, desc[UR4][R8.64+0x8000] ;  /* 0x0080000408167981 */ /* 0x000f62000c1e1b00 */
[----:B--2---:R-:W-:-:S07]  /*0390*/  DADD R24, R24, R26 ;  /* 0x0000000018187229 */ /* 0x004fce000000001a */
[----:B------:R1:W-:Y:S01]  /*03a0*/  STG.E.64 desc[UR4][R8.64+0x2000], R24 ;  /* 0x0020001808007986 */ /* 0x0003e2000c101b04 */
[----:B---3--:R-:W-:-:S07]  /*03b0*/  DADD R10, R10, R12 ;  /* 0x000000000a0a7229 */ /* 0x008fce000000000c */
[----:B------:R1:W-:Y:S01]  /*03c0*/  STG.E.64 desc[UR4][R8.64+0x4000], R10 ;  /* 0x0040000a08007986 */ /* 0x0003e2000c101b04 */
[----:B----4-:R-:W-:-:S07]  /*03d0*/  DADD R14, R14, R16 ;  /* 0x000000000e0e7229 */ /* 0x010fce0000000010 */
[----:B------:R1:W-:Y:S01]  /*03e0*/  STG.E.64 desc[UR4][R8.64+0x6000], R14 ;  /* 0x0060000e08007986 */ /* 0x0003e2000c101b04 */
[----:B-----5:R-:W-:-:S07]  /*03f0*/  DADD R18, R18, R22 ;  /* 0x0000000012127229 */ /* 0x020fce0000000016 */
[----:B------:R1:W-:Y:S04]  /*0400*/  STG.E.64 desc[UR4][R8.64+0x8000], R18 ;  /* 0x0080001208007986 */ /* 0x0003e8000c101b04 */
.L_x_1:
[----:B------:R-:W-:Y:S05]  /*0410*/  BSYNC.RECONVERGENT B0 ;  /* 0x0000000000007941 */ /* 0x000fea0003800200 */
.L_x_0:
[----:B------:R-:W-:Y:S06]  /*0420*/  BAR.SYNC.DEFER_BLOCKING 0x0 ;  /* 0x0000000000007b1d */ /* 0x000fec0000010000 */
[----:B------:R-:W-:Y:S04]  /*0430*/  BSSY.RECONVERGENT B0, `(.L_x_2) ;  /* 0x0000016000007945 */ /* 0x000fe80003800200 */
[----:B------:R-:W-:Y:S05]  /*0440*/  @P3 BRA `(.L_x_3) ;  /* 0x0000000000503947 */ /* 0x000fea0003800000 */
[----:B01----:R-:W2:Y:S04]  /*0450*/  LDG.E R10, desc[UR4][R4.64+0x200] ;  /* 0x00020004040a7981 */ /* 0x003ea8000c1e1900 */
[----:B------:R-:W2:Y:S02]  /*0460*/  LDG.E R11, desc[UR4][R4.64] ;  /* 0x00000004040b7981 */ /* 0x000ea4000c1e1900 */
[----:B--2---:R-:W-:-:S05]  /*0470*/  IMAD.IADD R29, R10, 0x1, R11 ;  /* 0x000000010a1d7824 */ /* 0x004fca00078e020b */
[----:B------:R2:W-:Y:S04]  /*0480*/  STG.E desc[UR4][R4.64], R29 ;  /* 0x0000001d04007986 */ /* 0x0005e8000c101904 */
[----:B------:R-:W3:Y:S04]  /*0490*/  LDG.E.64 R24, desc[UR4][R8.64+0x2400] ;  /* 0x0024000408187981 */ /* 0x000ee8000c1e1b00 */
[----:B------:R-:W3:Y:S04]  /*04a0*/  LDG.E.64 R26, desc[UR4][R8.64+0x2000] ;  /* 0x00200004081a7981 */ /* 0x000ee8000c1e1b00 */
[----:B------:R-:W4:Y:S04]  /*04b0*/  LDG.E.64 R10, desc[UR4][R8.64+0x4400] ;  /* 0x00440004080a7981 */ /* 0x000f28000c1e1b00 */
[----:B------:R-:W4:Y:S04]  /*04c0*/  LDG.E.64 R12, desc[UR4][R8.64+0x4000] ;  /* 0x00400004080c7981 */ /* 0x000f28000c1e1b00 */
[----:B------:R-:W5:Y:S04]  /*04d0*/  LDG.E.64 R14, desc[UR4][R8.64+0x6400] ;  /* 0x00640004080e7981 */ /* 0x000f68000c1e1b00 */
[----:B------:R-:W5:Y:S04]  /*04e0*/  LDG.E.64 R16, desc[UR4][R8.64+0x6000] ;  /* 0x0060000408107981 */ /* 0x000f68000c1e1b00 */
[----:B------:R-:W2:Y:S04]  /*04f0*/  LDG.E.64 R18, desc[UR4][R8.64+0x8400] ;  /* 0x0084000408127981 */ /* 0x000ea8000c1e1b00 */
[----:B------:R-:W2:Y:S01]  /*0500*/  LDG.E.64 R22, desc[UR4][R8.64+0x8000] ;  /* 0x0080000408167981 */ /* 0x000ea2000c1e1b00 */
[----:B---3--:R-:W-:-:S07]  /*0510*/  DADD R24, R24, R26 ;  /* 0x0000000018187229 */ /* 0x008fce000000001a */
[----:B------:R3:W-:Y:S01]  /*0520*/  STG.E.64 desc[UR4][R8.64+0x2000], R24 ;  /* 0x0020001808007986 */ /* 0x0007e2000c101b04 */
[----:B----4-:R-:W-:-:S07]  /*0530*/  DADD R10, R10, R12 ;  /* 0x000000000a0a7229 */ /* 0x010fce000000000c */
[----:B------:R3:W-:Y:S01]  /*0540*/  STG.E.64 desc[UR4][R8.64+0x4000], R10 ;  /* 0x0040000a08007986 */ /* 0x0007e2000c101b04 */
[----:B-----5:R-:W-:-:S07]  /*0550*/  DADD R14, R14, R16 ;  /* 0x000000000e0e7229 */ /* 0x020fce0000000010 */
[----:B------:R3:W-:Y:S01]  /*0560*/  STG.E.64 desc[UR4][R8.64+0x6000], R14 ;  /* 0x0060000e08007986 */ /* 0x0007e2000c101b04 */
[----:B--2---:R-:W-:-:S07]  /*0570*/  DADD R18, R18, R22 ;  /* 0x0000000012127229 */ /* 0x004fce0000000016 */
[----:B------:R3:W-:Y:S04]  /*0580*/  STG.E.64 desc[UR4][R8.64+0x8000], R18 ;  /* 0x0080001208007986 */ /* 0x0007e8000c101b04 */
.L_x_3:
[----:B------:R-:W-:Y:S05]  /*0590*/  BSYNC.RECONVERGENT B0 ;  /* 0x0000000000007941 */ /* 0x000fea0003800200 */
.L_x_2:
[----:B------:R-:W-:Y:S06]  /*05a0*/  BAR.SYNC.DEFER_BLOCKING 0x0 ;  /* 0x0000000000007b1d */ /* 0x000fec0000010000 */
[----:B------:R-:W-:Y:S04]  /*05b0*/  BSSY.RECONVERGENT B0, `(.L_x_4) ;  /* 0x0000016000007945 */ /* 0x000fe80003800200 */
[----:B------:R-:W-:Y:S05]  /*05c0*/  @P1 BRA `(.L_x_5) ;  /* 0x0000000000501947 */ /* 0x000fea0003800000 */
[----:B01-3--:R-:W2:Y:S04]  /*05d0*/  LDG.E R10, desc[UR4][R4.64+0x100] ;  /* 0x00010004040a7981 */ /* 0x00bea8000c1e1900 */
[----:B------:R-:W2:Y:S02]  /*05e0*/  LDG.E R11, desc[UR4][R4.64] ;  /* 0x00000004040b7981 */ /* 0x000ea4000c1e1900 */
[----:B--2---:R-:W-:-:S05]  /*05f0*/  IADD3 R29, PT, PT, R10, R11, RZ ;  /* 0x0000000b0a1d7210 */ /* 0x004fca0007ffe0ff */
        /* <DEDUP_REMOVED lines=17> */
.L_x_5:
[----:B------:R-:W-:Y:S05]  /*0710*/  BSYNC.RECONVERGENT B0 ;  /* 0x0000000000007941 */ /* 0x000fea0003800200 */
.L_x_4:
[----:B------:R-:W-:Y:S06]  /*0720*/  BAR.SYNC.DEFER_BLOCKING 0x0 ;  /* 0x0000000000007b1d */ /* 0x000fec0000010000 */
[----:B------:R-:W-:Y:S05]  /*0730*/  @P4 EXIT ;  /* 0x000000000000494d */ /* 0x000fea0003800000 */
[----:B01-3--:R-:W2:Y:S04]  /*0740*/  LDG.E.STRONG.SYS R10, desc[UR4][R4.64+0x80] ;  /* 0x00008004040a7981 */ /* 0x00bea8000c1f5900 */
[----:B------:R-:W2:Y:S02]  /*0750*/  LDG.E.STRONG.SYS R11, desc[UR4][R4.64] ;  /* 0x00000004040b7981 */ /* 0x000ea4000c1f5900 */
[----:B--2---:R-:W-:-:S05]  /*0760*/  IMAD.IADD R11, R10, 0x1, R11 ;  /* 0x000000010a0b7824 */ /* 0x004fca00078e020b */
[----:B------:R0:W-:Y:S04]  /*0770*/  STG.E.STRONG.SYS desc[UR4][R4.64], R11 ;  /* 0x0000000b04007986 */ /* 0x0001e8000c115904 */
[----:B------:R-:W2:Y:S04]  /*0780*/  LDG.E.STRONG.SYS R10, desc[UR4][R4.64+0x40] ;  /* 0x00004004040a7981 */ /* 0x000ea8000c1f5900 */
[----:B------:R-:W2:Y:S02]  /*0790*/  LDG.E.STRONG.SYS R13, desc[UR4][R4.64] ;  /* 0x00000004040d7981 */ /* 0x000ea4000c1f5900 */
[----:B--2---:R-:W-:-:S05]  /*07a0*/  IADD3 R13, PT, PT, R10, R13, RZ ;  /* 0x0000000d0a0d7210 */ /* 0x004fca0007ffe0ff */
[----:B------:R1:W-:Y:S04]  /*07b0*/  STG.E.STRONG.SYS desc[UR4][R4.64], R13 ;  /* 0x0000000d04007986 */ /* 0x0003e8000c115904 */
[----:B------:R-:W2:Y:S04]  /*07c0*/  LDG.E.STRONG.SYS R10, desc[UR4][R4.64+0x20] ;  /* 0x00002004040a7981 */ /* 0x000ea8000c1f5900 */
[----:B------:R-:W2:Y:S02]  /*07d0*/  LDG.E.STRONG.SYS R15, desc[UR4][R4.64] ;  /* 0x00000004040f7981 */ /* 0x000ea4000c1f5900 */
[----:B--2---:R-:W-:-:S05]  /*07e0*/  IMAD.IADD R15, R10, 0x1, R15 ;  /* 0x000000010a0f7824 */ /* 0x004fca00078e020f */
[----:B------:R2:W-:Y:S04]  /*07f0*/  STG.E.STRONG.SYS desc[UR4][R4.64], R15 ;  /* 0x0000000f04007986 */ /* 0x0005e8000c115904 */
[----:B------:R-:W3:Y:S04]  /*0800*/  LDG.E.STRONG.SYS R10, desc[UR4][R4.64+0x10] ;  /* 0x00001004040a7981 */ /* 0x000ee8000c1f5900 */
[----:B------:R-:W3:Y:S02]  /*0810*/  LDG.E.STRONG.SYS R17, desc[UR4][R4.64] ;  /* 0x0000000404117981 */ /* 0x000ee4000c1f5900 */
[----:B---3--:R-:W-:-:S05]  /*0820*/  IADD3 R17, PT, PT, R10, R17, RZ ;  /* 0x000000110a117210 */ /* 0x008fca0007ffe0ff */
[----:B------:R3:W-:Y:S04]  /*0830*/  STG.E.STRONG.SYS desc[UR4][R4.64], R17 ;  /* 0x0000001104007986 */ /* 0x0007e8000c115904 */
[----:B------:R-:W4:Y:S04]  /*0840*/  LDG.E.STRONG.SYS R10, desc[UR4][R4.64+0x8] ;  /* 0x00000804040a7981 */ /* 0x000f28000c1f5900 */
[----:B0-----:R-:W4:Y:S02]  /*0850*/  LDG.E.STRONG.SYS R11, desc[UR4][R4.64] ;  /* 0x00000004040b7981 */ /* 0x001f24000c1f5900 */
[----:B----4-:R-:W-:-:S05]  /*0860*/  IMAD.IADD R19, R10, 0x1, R11 ;  /* 0x000000010a137824 */ /* 0x010fca00078e020b */
[----:B------:R-:W-:Y:S04]  /*0870*/  STG.E.STRONG.SYS desc[UR4][R4.64], R19 ;  /* 0x0000001304007986 */ /* 0x000fe8000c115904 */
[----:B------:R-:W4:Y:S04]  /*0880*/  LDG.E.STRONG.SYS R10, desc[UR4][R4.64+0x4] ;  /* 0x00000404040a7981 */ /* 0x000f28000c1f5900 */
[----:B------:R-:W4:Y:S02]  /*0890*/  LDG.E.STRONG.SYS R11, desc[UR4][R4.64] ;  /* 0x00000004040b7981 */ /* 0x000f24000c1f5900 */
[----:B----4-:R-:W-:-:S05]  /*08a0*/  IADD3 R23, PT, PT, R10, R11, RZ ;  /* 0x0000000b0a177210 */ /* 0x010fca0007ffe0ff */
[----:B------:R0:W-:Y:S04]  /*08b0*/  STG.E.STRONG.SYS desc[UR4][R4.64], R23 ;  /* 0x0000001704007986 */ /* 0x0001e8000c115904 */
[----:B------:R-:W4:Y:S04]  /*08c0*/  LDG.E.64.STRONG.SYS R10, desc[UR4][R8.64+0x2100] ;  /* 0x00210004080a7981 */ /* 0x000f28000c1f5b00 */
[----:B-1----:R-:W4:Y:S02]  /*08d0*/  LDG.E.64.STRONG.SYS R12, desc[UR4][R8.64+0x2000] ;  /* 0x00200004080c7981 */ /* 0x002f24000c1f5b00 */
[----:B----4-:R-:W-:-:S07]  /*08e0*/  DADD R10, R10, R12 ;  /* 0x000000000a0a7229 */ /* 0x010fce000000000c */
[----:B------:R1:W-:Y:S04]  /*08f0*/  STG.E.64.STRONG.SYS desc[UR4][R8.64+0x2000], R10 ;  /* 0x0020000a08007986 */ /* 0x0003e8000c115b04 */
[----:B------:R-:W4:Y:S04]  /*0900*/  LDG.E.64.STRONG.SYS R12, desc[UR4][R8.64+0x2080] ;  /* 0x00208004080c7981 */ /* 0x000f28000c1f5b00 */
[----:B--2---:R-:W4:Y:S02]  /*0910*/  LDG.E.64.STRONG.SYS R14, desc[UR4][R8.64+0x2000] ;  /* 0x00200004080e7981 */ /* 0x004f24000c1f5b00 */
[----:B----4-:R-:W-:-:S07]  /*0920*/  DADD R12, R12, R14 ;  /* 0x000000000c0c7229 */ /* 0x010fce000000000e */
[----:B------:R2:W-:Y:S04]  /*0930*/  STG.E.64.STRONG.SYS desc[UR4][R8.64+0x2000], R12 ;  /* 0x0020000c08007986 */ /* 0x0005e8000c115b04 */
[----:B------:R-:W4:Y:S04]  /*0940*/  LDG.E.64.STRONG.SYS R14, desc[UR4][R8.64+0x2040] ;  /* 0x00204004080e7981 */ /* 0x000f28000c1f5b00 */
[----:B---3--:R-:W4:Y:S02]  /*0950*/  LDG.E.64.STRONG.SYS R16, desc[UR4][R8.64+0x2000] ;  /* 0x0020000408107981 */ /* 0x008f24000c1f5b00 */
[----:B----4-:R-:W-:-:S07]  /*0960*/  DADD R14, R14, R16 ;  /* 0x000000000e0e7229 */ /* 0x010fce0000000010 */
[----:B------:R3:W-:Y:S04]  /*0970*/  STG.E.64.STRONG.SYS desc[UR4][R8.64+0x2000], R14 ;  /* 0x0020000e08007986 */ /* 0x0007e8000c115b04 */
[----:B0-----:R-:W4:Y:S04]  /*0980*/  LDG.E.64.STRONG.SYS R4, desc[UR4][R8.64+0x2020] ;  /* 0x0020200408047981 */ /* 0x001f28000c1f5b00 */
[----:B------:R-:W4:Y:S02]  /*0990*/  LDG.E.64.STRONG.SYS R16, desc[UR4][R8.64+0x2000] ;  /* 0x0020000408107981 */ /* 0x000f24000c1f5b00 */
[----:B----4-:R-:W-:-:S07]  /*09a0*/  DADD R4, R4, R16 ;  /* 0x0000000004047229 */ /* 0x010fce0000000010 */
[----:B------:R0:W-:Y:S04]  /*09b0*/  STG.E.64.STRONG.SYS desc[UR4][R8.64+0x2000], R4 ;  /* 0x0020000408007986 */ /* 0x0001e8000c115b04 */
[----:B-1----:R-:W4:Y:S04]  /*09c0*/  LDG.E.64.STRONG.SYS R10, desc[UR4][R8.64+0x2010] ;  /* 0x00201004080a7981 */ /* 0x002f28000c1f5b00 */
[----:B------:R-:W4:Y:S02]  /*09d0*/  LDG.E.64.STRONG.SYS R16, desc[UR4][R8.64+0x2000] ;  /* 0x0020000408107981 */ /* 0x000f24000c1f5b00 */
[----:B----4-:R-:W-:-:S07]  /*09e0*/  DADD R10, R10, R16 ;  /* 0x000000000a0a7229 */ /* 0x010fce0000000010 */
[----:B------:R1:W-:Y:S04]  /*09f0*/  STG.E.64.STRONG.SYS desc[UR4][R8.64+0x2000], R10 ;  /* 0x0020000a08007986 */ /* 0x0003e8000c115b04 */
[----:B--2---:R-:W2:Y:S04]  /*0a00*/  LDG.E.64.STRONG.SYS R12, desc[UR4][R8.64+0x2008] ;  /* 0x00200804080c7981 */ /* 0x004ea8000c1f5b00 */
[----:B------:R-:W2:Y:S02]  /*0a10*/  LDG.E.64.STRONG.SYS R16, desc[UR4][R8.64+0x2000] ;  /* 0x0020000408107981 */ /* 0x000ea4000c1f5b00 */
[----:B--2---:R-:W-:-:S07]  /*0a20*/  DADD R12, R12, R16 ;  /* 0x000000000c0c7229 */ /* 0x004fce0000000010 */
[----:B------:R2:W-:Y:S04]  /*0a30*/  STG.E.64.STRONG.SYS desc[UR4][R8.64+0x2000], R12 ;  /* 0x0020000c08007986 */ /* 0x0005e8000c115b04 */
[----:B---3--:R-:W3:Y:S04]  /*0a40*/  LDG.E.64.STRONG.SYS R14, desc[UR4][R8.64+0x4100] ;  /* 0x00410004080e7981 */ /* 0x008ee8000c1f5b00 */
[----:B------:R-:W3:Y:S02]  /*0a50*/  LDG.E.64.STRONG.SYS R16, desc[UR4][R8.64+0x4000] ;  /* 0x0040000408107981 */ /* 0x000ee4000c1f5b00 */
[----:B---3--:R-:W-:-:S07]  /*0a60*/  DADD R14, R14, R16 ;  /* 0x000000000e0e7229 */ /* 0x008fce0000000010 */
        /* <DEDUP_REMOVED lines=61> */
[----:B---3--:R-:W2:Y:S04]  /*0e40*/  LDG.E.64.STRONG.SYS R14, desc[UR4][R8.64+0x8010] ;  /* 0x00801004080e7981 */ /* 0x008ea8000c1f5b00 */
[----:B------:R-:W2:Y:S02]  /*0e50*/  LDG.E.64.STRONG.SYS R16, desc[UR4][R8.64+0x8000] ;  /* 0x0080000408107981 */ /* 0x000ea4000c1f5b00 */
[----:B--2---:R-:W-:-:S07]  /*0e60*/  DADD R14, R14, R16 ;  /* 0x000000000e0e7229 */ /* 0x004fce0000000010 */
[----:B------:R1:W-:Y:S04]  /*0e70*/  STG.E.64.STRONG.SYS desc[UR4][R8.64+0x8000], R14 ;  /* 0x0080000e08007986 */ /* 0x0003e8000c115b04 */
[----:B0-----:R-:W2:Y:S04]  /*0e80*/  LDG.E.64.STRONG.SYS R4, desc[UR4][R8.64+0x8008] ;  /* 0x0080080408047981 */ /* 0x001ea8000c1f5b00 */
[----:B------:R-:W2:Y:S01]  /*0e90*/  LDG.E.64.STRONG.SYS R16, desc[UR4][R8.64+0x8000] ;  /* 0x0080000408107981 */ /* 0x000ea2000c1f5b00 */
[----:B------:R-:W-:Y:S01]  /*0ea0*/  ISETP.NE.AND P0, PT, R21, RZ, PT ;  /* 0x000000ff1500720c */ /* 0x000fe20003f05270 */
[----:B--2---:R-:W-:-:S07]  /*0eb0*/  DADD R4, R4, R16 ;  /* 0x0000000004047229 */ /* 0x004fce0000000010 */
[----:B------:R1:W-:Y:S05]  /*0ec0*/  STG.E.64.STRONG.SYS desc[UR4][R8.64+0x8000], R4 ;  /* 0x0080000408007986 */ /* 0x0003ea000c115b04 */
[----:B------:R-:W-:Y:S05]  /*0ed0*/  @P0 EXIT ;  /* 0x000000000000094d */ /* 0x000fea0003800000 */
[----:B------:R-:W2:Y:S01]  /*0ee0*/  LDG.E R17, desc[UR4][R2.64+0x1000] ;  /* 0x0010000402117981 */ /* 0x000ea2000c1e1900 */
[----:B-1----:R-:W0:Y:S02]  /*0ef0*/  LDC.64 R4, c[0x0][0x388] ;  /* 0x0000e200ff047b82 */ /* 0x002e240000000a00 */
[----:B0-----:R-:W-:-:S05]  /*0f00*/  IMAD.WIDE.U32 R4, R0, 0x4, R4 ;  /* 0x0000000400047825 */ /* 0x001fca00078e0004 */
[----:B--2---:R-:W-:Y:S04]  /*0f10*/  STG.E desc[UR4][R4.64+0x1000], R17 ;  /* 0x0010001104007986 */ /* 0x004fe8000c101904 */
[----:B------:R-:W2:Y:S01]  /*0f20*/  LDG.E.64 R8, desc[UR4][R6.64+0x2000] ;  /* 0x0020000406087981 */ /* 0x000ea2000c1e1b00 */
[----:B------:R-:W-:-:S05]  /*0f30*/  IMAD.WIDE.U32 R10, R0, 0x4, R4 ;  /* 0x00000004000a7825 */ /* 0x000fca00078e0004 */
[----:B--2---:R-:W-:Y:S04]  /*0f40*/  STG.E.64 desc[UR4][R10.64+0x2000], R8 ;  /* 0x002000080a007986 */ /* 0x004fe8000c101b04 */
[----:B------:R-:W2:Y:S04]  /*0f50*/  LDG.E.64 R12, desc[UR4][R6.64+0x4000] ;  /* 0x00400004060c7981 */ /* 0x000ea8000c1e1b00 */
[----:B--2---:R-:W-:Y:S04]  /*0f60*/  STG.E.64 desc[UR4][R10.64+0x4000], R12 ;  /* 0x0040000c0a007986 */ /* 0x004fe8000c101b04 */
[----:B------:R-:W2:Y:S04]  /*0f70*/  LDG.E.64 R14, desc[UR4][R6.64+0x6000] ;  /* 0x00600004060e7981 */ /* 0x000ea8000c1e1b00 */
[----:B--2---:R-:W-:Y:S04]  /*0f80*/  STG.E.64 desc[UR4][R10.64+0x6000], R14 ;  /* 0x0060000e0a007986 */ /* 0x004fe8000c101b04 */
[----:B------:R-:W2:Y:S04]  /*0f90*/  LDG.E.64 R2, desc[UR4][R6.64+0x8000] ;  /* 0x0080000406027981 */ /* 0x000ea8000c1e1b00 */
[----:B--2---:R-:W-:Y:S01]  /*0fa0*/  STG.E.64 desc[UR4][R10.64+0x8000], R2 ;  /* 0x008000020a007986 */ /* 0x004fe2000c101b04 */
[----:B------:R-:W-:Y:S05]  /*0fb0*/  EXIT ;  /* 0x000000000000794d */ /* 0x000fea0003800000 */
.L_x_6:
[----:B------:R-:W-:-:S00]  /*0fc0*/  BRA `(.L_x_6) ;  /* 0xfffffffc00fc7947 */ /* 0x000fc0000383ffff */
[----:B------:R-:W-:-:S00]  /*0fd0*/  NOP ;  /* 0x0000000000007918 */ /* 0x000fc00000000000 */
        /* <DEDUP_REMOVED lines=10> */
.L_x_7:


//--------------------- .nv.shared.reserved.0     --------------------------
	.section	.nv.shared.reserved.0,"aw",@nobits
	.weak		__nv_reservedSMEM_offset_0_alias
	.size		__nv_reservedSMEM_offset_0_alias, 0, 64
	.other		__nv_reservedSMEM_offset_0_alias,@"STO_CUDA_RESERVED_SHARED STV_DEFAULT"
__nv_reservedSMEM_offset_0_alias:
	.zero		0
	.zero		64


//--------------------- .nv.constant0._Z29mediaDesviacionUnrollCompleteP8patientsS0_ --------------------------
	.section	.nv.constant0._Z29mediaDesviacionUnrollCompleteP8patientsS0_,"a",@progbits
	.sectionflags	@""
	.align	4
.nv.constant0._Z29mediaDesviacionUnrollCompleteP8patientsS0_:
	.zero		912


//--------------------- SYMBOLS --------------------------

	.type		.nv.reservedSmem.offset0,@object
	.size		.nv.reservedSmem.offset0,0x4
